//
// Generated by NVIDIA NVVM Compiler
//
// Compiler Build ID: CL-36424714
// Cuda compilation tools, release 13.0, V13.0.88
// Based on NVVM 20.0.0
//

.version 9.0
.target sm_100
.address_size 64

	// .globl	_Z29kernelFuncBfloat162Comparisonv

.visible .entry _Z29kernelFuncBfloat162Comparisonv()
{


	ret;

}


// ===== COMPILED SASS (sm_100) =====

	.target	sm_100

	.elftype	@"ET_EXEC"


//--------------------- .note.nv.tkinfo           --------------------------
	.section	.note.nv.tkinfo,"",@"SHT_NOTE"
	.sectionflags	@"SHF_NOTE_NV_TKINFO"
	.tkinfo
        /*0018*/ 	.word	0x00000002
        /*0030*/ 	.string	""
        /*0030*/ 	.string	"ptxas"
        /*0030*/ 	.string	"Cuda compilation tools, release 13.0, V13.0.88"
        /*0030*/ 	.string	"Build cuda_13.0.r13.0/compiler.36424714_0"
        /*0030*/ 	.string	"-arch sm_100 -m 64 "



//--------------------- .note.nv.cuinfo           --------------------------
	.section	.note.nv.cuinfo,"",@"SHT_NOTE"
	.sectionflags	@"SHF_NOTE_NV_CUINFO"
        /*0018*/ 	.short	0x0002
        /*001a*/ 	.short	0x0064
        /*001c*/ 	.short	0x0082
	.zero		2


//--------------------- .nv.info                  --------------------------
	.section	.nv.info,"",@"SHT_CUDA_INFO"
	.align	4


	//----- nvinfo : EIATTR_REGCOUNT
	.align		4
        /*0000*/ 	.byte	0x04, 0x2f
        /*0002*/ 	.short	(.L_1 - .L_0)
	.align		4
.L_0:
        /*0004*/ 	.word	index@(_Z29kernelFuncBfloat162Comparisonv)
        /*0008*/ 	.word	0x00000004


	//----- nvinfo : EIATTR_FRAME_SIZE
	.align		4
.L_1:
        /*000c*/ 	.byte	0x04, 0x11
        /*000e*/ 	.short	(.L_3 - .L_2)
	.align		4
.L_2:
        /*0010*/ 	.word	index@(_Z29kernelFuncBfloat162Comparisonv)
        /*0014*/ 	.word	0x00000000


	//----- nvinfo : EIATTR_MIN_STACK_SIZE
	.align		4
.L_3:
        /*0018*/ 	.byte	0x04, 0x12
        /*001a*/ 	.short	(.L_5 - .L_4)
	.align		4
.L_4:
        /*001c*/ 	.word	index@(_Z29kernelFuncBfloat162Comparisonv)
        /*0020*/ 	.word	0x00000000
.L_5:


//--------------------- .nv.compat                --------------------------
	.section	.nv.compat,"",@"SHT_CUDA_COMPAT_INFO"
	.align	4
        /*0000*/ 	.byte	0x02, 0x09, 0x00, 0x00, 0x02, 0x02, 0x01, 0x00, 0x02, 0x05, 0x05, 0x00, 0x03, 0x07, 0x01, 0x01
        /*0010*/ 	.byte	0x02, 0x03, 0x00, 0x00, 0x02, 0x06, 0x01, 0x00, 0x04, 0x0b, 0x08, 0x00, 0x09, 0x00, 0x00, 0x00
        /*0020*/ 	.byte	0x00, 0x00, 0x00, 0x00


//--------------------- .nv.info._Z29kernelFuncBfloat162Comparisonv --------------------------
	.section	.nv.info._Z29kernelFuncBfloat162Comparisonv,"",@"SHT_CUDA_INFO"
	.sectionflags	@""
	.align	4


	//----- nvinfo : EIATTR_CUDA_API_VERSION
	.align		4
        /*0000*/ 	.byte	0x04, 0x37
        /*0002*/ 	.short	(.L_7 - .L_6)
.L_6:
        /*0004*/ 	.word	0x00000082


	//----- nvinfo : EIATTR_SPARSE_MMA_MASK
	.align		4
.L_7:
        /*0008*/ 	.byte	0x03, 0x50
        /*000a*/ 	.short	0x0000


	//----- nvinfo : EIATTR_MAXREG_COUNT
	.align		4
        /*000c*/ 	.byte	0x03, 0x1b
        /*000e*/ 	.short	0x00ff


	//----- nvinfo : EIATTR_MERCURY_ISA_VERSION
	.align		4
        /*0010*/ 	.byte	0x03, 0x5f
        /*0012*/ 	.short	0x0101


	//----- nvinfo : EIATTR_VRC_CTA_INIT_COUNT
	.align		4
        /*0014*/ 	.byte	0x02, 0x4a
	.zero		1
	.zero		1


	//----- nvinfo : EIATTR_EXIT_INSTR_OFFSETS
	.align		4
        /*0018*/ 	.byte	0x04, 0x1c
        /*001a*/ 	.short	(.L_9 - .L_8)


	//   ....[0]....
.L_8:
        /*001c*/ 	.word	0x00000010


	//----- nvinfo : EIATTR_SW_WAR
	.align		4
.L_9:
        /*0020*/ 	.byte	0x04, 0x36
        /*0022*/ 	.short	(.L_11 - .L_10)
.L_10:
        /*0024*/ 	.word	0x00000008
.L_11:


//--------------------- .nv.callgraph             --------------------------
	.section	.nv.callgraph,"",@"SHT_CUDA_CALLGRAPH"
	.align	4
	.sectionentsize	8
	.align		4
        /*0000*/ 	.word	0x00000000
	.align		4
        /*0004*/ 	.word	0xffffffff
	.align		4
        /*0008*/ 	.word	0x00000000
	.align		4
        /*000c*/ 	.word	0xfffffffe
	.align		4
        /*0010*/ 	.word	0x00000000
	.align		4
        /*0014*/ 	.word	0xfffffffd
	.align		4
        /*0018*/ 	.word	0x00000000
	.align		4
        /*001c*/ 	.word	0xfffffffc


//--------------------- .text._Z29kernelFuncBfloat162Comparisonv --------------------------
	.section	.text._Z29kernelFuncBfloat162Comparisonv,"ax",@progbits
	.align	128
        .global         _Z29kernelFuncBfloat162Comparisonv
        .type           _Z29kernelFuncBfloat162Comparisonv,@function
        .size           _Z29kernelFuncBfloat162Comparisonv,(.L_x_1 - _Z29kernelFuncBfloat162Comparisonv)
        .other          _Z29kernelFuncBfloat162Comparisonv,@"STO_CUDA_ENTRY STV_DEFAULT"
_Z29kernelFuncBfloat162Comparisonv:
.text._Z29kernelFuncBfloat162Comparisonv:
[----:B------:R-:W-:Y:S01]  /*0000*/  LDC R1, c[0x0][0x37c] ;  /* 0x0000df00ff017b82 */ /* 0x000fe20000000800 */
[----:B------:R-:W-:Y:S05]  /*0010*/  EXIT ;  /* 0x000000000000794d */ /* 0x000fea0003800000 */
.L_x_0:
[----:B------:R-:W-:-:S00]  /*0020*/  BRA `(.L_x_0) ;  /* 0xfffffffc00fc7947 */ /* 0x000fc0000383ffff */
[----:B------:R-:W-:-:S00]  /*0030*/  NOP ;  /* 0x0000000000007918 */ /* 0x000fc00000000000 */
        /* <DEDUP_REMOVED lines=12> */
.L_x_1:


//--------------------- .nv.shared.reserved.0     --------------------------
	.section	.nv.shared.reserved.0,"aw",@nobits
	.weak		__nv_reservedSMEM_offset_0_alias
	.size		__nv_reservedSMEM_offset_0_alias, 0, 64
	.other		__nv_reservedSMEM_offset_0_alias,@"STO_CUDA_RESERVED_SHARED STV_DEFAULT"
__nv_reservedSMEM_offset_0_alias:
	.zero		0
	.zero		64


//--------------------- .nv.constant0._Z29kernelFuncBfloat162Comparisonv --------------------------
	.section	.nv.constant0._Z29kernelFuncBfloat162Comparisonv,"a",@progbits
	.sectionflags	@""
	.align	4
.nv.constant0._Z29kernelFuncBfloat162Comparisonv:
	.zero		896


//--------------------- SYMBOLS --------------------------

	.type		.nv.reservedSmem.offset0,@object
	.size		.nv.reservedSmem.offset0,0x4
